//
// Generated by NVIDIA NVVM Compiler
//
// Compiler Build ID: CL-36424714
// Cuda compilation tools, release 13.0, V13.0.88
// Based on NVVM 20.0.0
//

.version 9.0
.target sm_100
.address_size 64

	// .globl	_Z10insert_gpuPPiS_ii

.visible .entry _Z10insert_gpuPPiS_ii(
	.param .u64 .ptr .align 1 _Z10insert_gpuPPiS_ii_param_0,
	.param .u64 .ptr .align 1 _Z10insert_gpuPPiS_ii_param_1,
	.param .u32 _Z10insert_gpuPPiS_ii_param_2,
	.param .u32 _Z10insert_gpuPPiS_ii_param_3
)
{
	.reg .pred 	%p<2>;
	.reg .b32 	%r<11>;
	.reg .b64 	%rd<13>;

	ld.param.u64 	%rd1, [_Z10insert_gpuPPiS_ii_param_0];
	ld.param.u64 	%rd2, [_Z10insert_gpuPPiS_ii_param_1];
	ld.param.u32 	%r3, [_Z10insert_gpuPPiS_ii_param_2];
	ld.param.u32 	%r2, [_Z10insert_gpuPPiS_ii_param_3];
	mov.u32 	%r4, %ctaid.x;
	mov.u32 	%r5, %ntid.x;
	mov.u32 	%r6, %tid.x;
	mad.lo.s32 	%r1, %r4, %r5, %r6;
	setp.ge.s32 	%p1, %r1, %r3;
	@%p1 bra 	$L__BB0_2;
	cvta.to.global.u64 	%rd3, %rd2;
	cvta.to.global.u64 	%rd4, %rd1;
	div.s32 	%r7, %r1, %r2;
	mul.lo.s32 	%r8, %r7, %r2;
	sub.s32 	%r9, %r1, %r8;
	mul.wide.s32 	%rd5, %r1, 4;
	add.s64 	%rd6, %rd3, %rd5;
	ld.global.u32 	%r10, [%rd6];
	mul.wide.s32 	%rd7, %r7, 8;
	add.s64 	%rd8, %rd4, %rd7;
	ld.global.u64 	%rd9, [%rd8];
	cvta.to.global.u64 	%rd10, %rd9;
	mul.wide.s32 	%rd11, %r9, 4;
	add.s64 	%rd12, %rd10, %rd11;
	st.global.u32 	[%rd12], %r10;
$L__BB0_2:
	ret;

}


// ===== COMPILED SASS (sm_100) =====

	.target	sm_100

	.elftype	@"ET_EXEC"


//--------------------- .note.nv.tkinfo           --------------------------
	.section	.note.nv.tkinfo,"",@"SHT_NOTE"
	.sectionflags	@"SHF_NOTE_NV_TKINFO"
	.tkinfo
        /*0018*/ 	.word	0x00000002
        /*0030*/ 	.string	""
        /*0030*/ 	.string	"ptxas"
        /*0030*/ 	.string	"Cuda compilation tools, release 13.0, V13.0.88"
        /*0030*/ 	.string	"Build cuda_13.0.r13.0/compiler.36424714_0"
        /*0030*/ 	.string	"-arch sm_100 -m 64 "



//--------------------- .note.nv.cuinfo           --------------------------
	.section	.note.nv.cuinfo,"",@"SHT_NOTE"
	.sectionflags	@"SHF_NOTE_NV_CUINFO"
        /*0018*/ 	.short	0x0002
        /*001a*/ 	.short	0x0064
        /*001c*/ 	.short	0x0082
	.zero		2


//--------------------- .nv.info                  --------------------------
	.section	.nv.info,"",@"SHT_CUDA_INFO"
	.align	4


	//----- nvinfo : EIATTR_REGCOUNT
	.align		4
        /*0000*/ 	.byte	0x04, 0x2f
        /*0002*/ 	.short	(.L_1 - .L_0)
	.align		4
.L_0:
        /*0004*/ 	.word	index@(_Z10insert_gpuPPiS_ii)
        /*0008*/ 	.word	0x0000000c


	//----- nvinfo : EIATTR_FRAME_SIZE
	.align		4
.L_1:
        /*000c*/ 	.byte	0x04, 0x11
        /*000e*/ 	.short	(.L_3 - .L_2)
	.align		4
.L_2:
        /*0010*/ 	.word	index@(_Z10insert_gpuPPiS_ii)
        /*0014*/ 	.word	0x00000000


	//----- nvinfo : EIATTR_MIN_STACK_SIZE
	.align		4
.L_3:
        /*0018*/ 	.byte	0x04, 0x12
        /*001a*/ 	.short	(.L_5 - .L_4)
	.align		4
.L_4:
        /*001c*/ 	.word	index@(_Z10insert_gpuPPiS_ii)
        /*0020*/ 	.word	0x00000000
.L_5:


//--------------------- .nv.compat                --------------------------
	.section	.nv.compat,"",@"SHT_CUDA_COMPAT_INFO"
	.align	4
        /*0000*/ 	.byte	0x02, 0x09, 0x00, 0x00, 0x02, 0x02, 0x01, 0x00, 0x02, 0x05, 0x05, 0x00, 0x03, 0x07, 0x01, 0x01
        /*0010*/ 	.byte	0x02, 0x03, 0x00, 0x00, 0x02, 0x06, 0x01, 0x00, 0x04, 0x0b, 0x08, 0x00, 0x09, 0x00, 0x00, 0x00
        /*0020*/ 	.byte	0x00, 0x00, 0x00, 0x00


//--------------------- .nv.info._Z10insert_gpuPPiS_ii --------------------------
	.section	.nv.info._Z10insert_gpuPPiS_ii,"",@"SHT_CUDA_INFO"
	.sectionflags	@""
	.align	4


	//----- nvinfo : EIATTR_CUDA_API_VERSION
	.align		4
        /*0000*/ 	.byte	0x04, 0x37
        /*0002*/ 	.short	(.L_7 - .L_6)
.L_6:
        /*0004*/ 	.word	0x00000082


	//----- nvinfo : EIATTR_KPARAM_INFO
	.align		4
.L_7:
        /*0008*/ 	.byte	0x04, 0x17
        /*000a*/ 	.short	(.L_9 - .L_8)
.L_8:
        /*000c*/ 	.word	0x00000000
        /*0010*/ 	.short	0x0003
        /*0012*/ 	.short	0x0014
        /*0014*/ 	.byte	0x00, 0xf0, 0x11, 0x00


	//----- nvinfo : EIATTR_KPARAM_INFO
	.align		4
.L_9:
        /*0018*/ 	.byte	0x04, 0x17
        /*001a*/ 	.short	(.L_11 - .L_10)
.L_10:
        /*001c*/ 	.word	0x00000000
        /*0020*/ 	.short	0x0002
        /*0022*/ 	.short	0x0010
        /*0024*/ 	.byte	0x00, 0xf0, 0x11, 0x00


	//----- nvinfo : EIATTR_KPARAM_INFO
	.align		4
.L_11:
        /*0028*/ 	.byte	0x04, 0x17
        /*002a*/ 	.short	(.L_13 - .L_12)
.L_12:
        /*002c*/ 	.word	0x00000000
        /*0030*/ 	.short	0x0001
        /*0032*/ 	.short	0x0008
        /*0034*/ 	.byte	0x00, 0xf5, 0x21, 0x00


	//----- nvinfo : EIATTR_KPARAM_INFO
	.align		4
.L_13:
        /*0038*/ 	.byte	0x04, 0x17
        /*003a*/ 	.short	(.L_15 - .L_14)
.L_14:
        /*003c*/ 	.word	0x00000000
        /*0040*/ 	.short	0x0000
        /*0042*/ 	.short	0x0000
        /*0044*/ 	.byte	0x00, 0xf5, 0x21, 0x00


	//----- nvinfo : EIATTR_SPARSE_MMA_MASK
	.align		4
.L_15:
        /*0048*/ 	.byte	0x03, 0x50
        /*004a*/ 	.short	0x0000


	//----- nvinfo : EIATTR_MAXREG_COUNT
	.align		4
        /*004c*/ 	.byte	0x03, 0x1b
        /*004e*/ 	.short	0x00ff


	//----- nvinfo : EIATTR_MERCURY_ISA_VERSION
	.align		4
        /*0050*/ 	.byte	0x03, 0x5f
        /*0052*/ 	.short	0x0101


	//----- nvinfo : EIATTR_VRC_CTA_INIT_COUNT
	.align		4
        /*0054*/ 	.byte	0x02, 0x4a
	.zero		1
	.zero		1


	//----- nvinfo : EIATTR_EXIT_INSTR_OFFSETS
	.align		4
        /*0058*/ 	.byte	0x04, 0x1c
        /*005a*/ 	.short	(.L_17 - .L_16)


	//   ....[0]....
.L_16:
        /*005c*/ 	.word	0x00000070


	//   ....[1]....
        /*0060*/ 	.word	0x000002b0


	//----- nvinfo : EIATTR_CBANK_PARAM_SIZE
	.align		4
.L_17:
        /*0064*/ 	.byte	0x03, 0x19
        /*0066*/ 	.short	0x0018


	//----- nvinfo : EIATTR_PARAM_CBANK
	.align		4
        /*0068*/ 	.byte	0x04, 0x0a
        /*006a*/ 	.short	(.L_19 - .L_18)
	.align		4
.L_18:
        /*006c*/ 	.word	index@(.nv.constant0._Z10insert_gpuPPiS_ii)
        /*0070*/ 	.short	0x0380
        /*0072*/ 	.short	0x0018


	//----- nvinfo : EIATTR_SW_WAR
	.align		4
.L_19:
        /*0074*/ 	.byte	0x04, 0x36
        /*0076*/ 	.short	(.L_21 - .L_20)
.L_20:
        /*0078*/ 	.word	0x00000008
.L_21:


//--------------------- .nv.callgraph             --------------------------
	.section	.nv.callgraph,"",@"SHT_CUDA_CALLGRAPH"
	.align	4
	.sectionentsize	8
	.align		4
        /*0000*/ 	.word	0x00000000
	.align		4
        /*0004*/ 	.word	0xffffffff
	.align		4
        /*0008*/ 	.word	0x00000000
	.align		4
        /*000c*/ 	.word	0xfffffffe
	.align		4
        /*0010*/ 	.word	0x00000000
	.align		4
        /*0014*/ 	.word	0xfffffffd
	.align		4
        /*0018*/ 	.word	0x00000000
	.align		4
        /*001c*/ 	.word	0xfffffffc


//--------------------- .text._Z10insert_gpuPPiS_ii --------------------------
	.section	.text._Z10insert_gpuPPiS_ii,"ax",@progbits
	.align	128
        .global         _Z10insert_gpuPPiS_ii
        .type           _Z10insert_gpuPPiS_ii,@function
        .size           _Z10insert_gpuPPiS_ii,(.L_x_1 - _Z10insert_gpuPPiS_ii)
        .other          _Z10insert_gpuPPiS_ii,@"STO_CUDA_ENTRY STV_DEFAULT"
_Z10insert_gpuPPiS_ii:
.text._Z10insert_gpuPPiS_ii:
[----:B------:R-:W-:Y:S01]  /*0000*/  LDC R1, c[0x0][0x37c] ;  /* 0x0000df00ff017b82 */ /* 0x000fe20000000800 */
[----:B------:R-:W0:Y:S07]  /*0010*/  S2R R3, SR_TID.X ;  /* 0x0000000000037919 */ /* 0x000e2e0000002100 */
[----:B------:R-:W0:Y:S01]  /*0020*/  S2UR UR4, SR_CTAID.X ;  /* 0x00000000000479c3 */ /* 0x000e220000002500 */
[----:B------:R-:W1:Y:S07]  /*0030*/  LDCU UR5, c[0x0][0x390] ;  /* 0x00007200ff0577ac */ /* 0x000e6e0008000800 */
[----:B------:R-:W0:Y:S02]  /*0040*/  LDC R0, c[0x0][0x360] ;  /* 0x0000d800ff007b82 */ /* 0x000e240000000800 */
[----:B0-----:R-:W-:-:S05]  /*0050*/  IMAD R0, R0, UR4, R3 ;  /* 0x0000000400007c24 */ /* 0x001fca000f8e0203 */
[----:B-1----:R-:W-:-:S13]  /*0060*/  ISETP.GE.AND P0, PT, R0, UR5, PT ;  /* 0x0000000500007c0c */ /* 0x002fda000bf06270 */
[----:B------:R-:W-:Y:S05]  /*0070*/  @P0 EXIT ;  /* 0x000000000000094d */ /* 0x000fea0003800000 */
[----:B------:R-:W0:Y:S01]  /*0080*/  LDC R3, c[0x0][0x394] ;  /* 0x0000e500ff037b82 */ /* 0x000e220000000800 */
[----:B------:R-:W1:Y:S01]  /*0090*/  LDCU.64 UR4, c[0x0][0x358] ;  /* 0x00006b00ff0477ac */ /* 0x000e620008000a00 */
[----:B0-----:R-:W-:-:S04]  /*00a0*/  IABS R7, R3 ;  /* 0x0000000300077213 */ /* 0x001fc80000000000 */
[----:B------:R-:W0:Y:S08]  /*00b0*/  I2F.RP R2, R7 ;  /* 0x0000000700027306 */ /* 0x000e300000209400 */
[----:B0-----:R-:W0:Y:S02]  /*00c0*/  MUFU.RCP R2, R2 ;  /* 0x0000000200027308 */ /* 0x001e240000001000 */
[----:B0-----:R-:W-:-:S06]  /*00d0*/  IADD3 R4, PT, PT, R2, 0xffffffe, RZ ;  /* 0x0ffffffe02047810 */ /* 0x001fcc0007ffe0ff */
[----:B------:R0:W2:Y:S02]  /*00e0*/  F2I.FTZ.U32.TRUNC.NTZ R5, R4 ;  /* 0x0000000400057305 */ /* 0x0000a4000021f000 */
[----:B0-----:R-:W-:Y:S01]  /*00f0*/  IMAD.MOV.U32 R4, RZ, RZ, RZ ;  /* 0x000000ffff047224 */ /* 0x001fe200078e00ff */
[----:B--2---:R-:W-:-:S05]  /*0100*/  IADD3 R6, PT, PT, RZ, -R5, RZ ;  /* 0x80000005ff067210 */ /* 0x004fca0007ffe0ff */
[----:B------:R-:W-:Y:S01]  /*0110*/  IMAD R9, R6, R7, RZ ;  /* 0x0000000706097224 */ /* 0x000fe200078e02ff */
[----:B------:R-:W-:-:S03]  /*0120*/  IABS R6, R0 ;  /* 0x0000000000067213 */ /* 0x000fc60000000000 */
[----:B------:R-:W-:-:S06]  /*0130*/  IMAD.HI.U32 R5, R5, R9, R4 ;  /* 0x0000000905057227 */ /* 0x000fcc00078e0004 */
[----:B------:R-:W-:Y:S02]  /*0140*/  IMAD.HI.U32 R8, R5, R6, RZ ;  /* 0x0000000605087227 */ /* 0x000fe400078e00ff */
[----:B------:R-:W0:Y:S03]  /*0150*/  LDC.64 R4, c[0x0][0x388] ;  /* 0x0000e200ff047b82 */ /* 0x000e260000000a00 */
[----:B------:R-:W-:-:S05]  /*0160*/  IADD3 R2, PT, PT, -R8, RZ, RZ ;  /* 0x000000ff08027210 */ /* 0x000fca0007ffe1ff */
[----:B------:R-:W-:-:S05]  /*0170*/  IMAD R2, R7, R2, R6 ;  /* 0x0000000207027224 */ /* 0x000fca00078e0206 */
[----:B------:R-:W-:Y:S01]  /*0180*/  ISETP.GT.U32.AND P2, PT, R7, R2, PT ;  /* 0x000000020700720c */ /* 0x000fe20003f44070 */
[----:B0-----:R-:W-:-:S12]  /*0190*/  IMAD.WIDE R4, R0, 0x4, R4 ;  /* 0x0000000400047825 */ /* 0x001fd800078e0204 */
[----:B------:R-:W-:Y:S01]  /*01a0*/  @!P2 IADD3 R8, PT, PT, R8, 0x1, RZ ;  /* 0x000000010808a810 */ /* 0x000fe20007ffe0ff */
[----:B------:R-:W-:Y:S01]  /*01b0*/  @!P2 IMAD.IADD R2, R2, 0x1, -R7 ;  /* 0x000000010202a824 */ /* 0x000fe200078e0a07 */
[----:B------:R-:W-:Y:S01]  /*01c0*/  ISETP.NE.AND P2, PT, R3, RZ, PT ;  /* 0x000000ff0300720c */ /* 0x000fe20003f45270 */
[----:B-1----:R-:W2:Y:S03]  /*01d0*/  LDG.E R5, desc[UR4][R4.64] ;  /* 0x0000000404057981 */ /* 0x002ea6000c1e1900 */
[----:B------:R-:W-:Y:S02]  /*01e0*/  ISETP.GE.U32.AND P0, PT, R2, R7, PT ;  /* 0x000000070200720c */ /* 0x000fe40003f06070 */
[----:B------:R-:W0:Y:S01]  /*01f0*/  LDC.64 R6, c[0x0][0x380] ;  /* 0x0000e000ff067b82 */ /* 0x000e220000000a00 */
[----:B------:R-:W-:-:S04]  /*0200*/  LOP3.LUT R2, R0, R3, RZ, 0x3c, !PT ;  /* 0x0000000300027212 */ /* 0x000fc800078e3cff */
[----:B------:R-:W-:-:S06]  /*0210*/  ISETP.GE.AND P1, PT, R2, RZ, PT ;  /* 0x000000ff0200720c */ /* 0x000fcc0003f26270 */
[----:B------:R-:W-:-:S07]  /*0220*/  @P0 VIADD R8, R8, 0x1 ;  /* 0x0000000108080836 */ /* 0x000fce0000000000 */
[----:B------:R-:W-:Y:S02]  /*0230*/  @!P1 IADD3 R8, PT, PT, -R8, RZ, RZ ;  /* 0x000000ff08089210 */ /* 0x000fe40007ffe1ff */
[----:B------:R-:W-:-:S05]  /*0240*/  @!P2 LOP3.LUT R8, RZ, R3, RZ, 0x33, !PT ;  /* 0x00000003ff08a212 */ /* 0x000fca00078e33ff */
[----:B0-----:R-:W-:-:S06]  /*0250*/  IMAD.WIDE R6, R8, 0x8, R6 ;  /* 0x0000000808067825 */ /* 0x001fcc00078e0206 */
[----:B------:R-:W3:Y:S01]  /*0260*/  LDG.E.64 R6, desc[UR4][R6.64] ;  /* 0x0000000406067981 */ /* 0x000ee2000c1e1b00 */
[----:B------:R-:W-:-:S04]  /*0270*/  IMAD.MOV R8, RZ, RZ, -R8 ;  /* 0x000000ffff087224 */ /* 0x000fc800078e0a08 */
[----:B------:R-:W-:-:S04]  /*0280*/  IMAD R3, R3, R8, R0 ;  /* 0x0000000803037224 */ /* 0x000fc800078e0200 */
[----:B---3--:R-:W-:-:S05]  /*0290*/  IMAD.WIDE R2, R3, 0x4, R6 ;  /* 0x0000000403027825 */ /* 0x008fca00078e0206 */
[----:B--2---:R-:W-:Y:S01]  /*02a0*/  STG.E desc[UR4][R2.64], R5 ;  /* 0x0000000502007986 */ /* 0x004fe2000c101904 */
[----:B------:R-:W-:Y:S05]  /*02b0*/  EXIT ;  /* 0x000000000000794d */ /* 0x000fea0003800000 */
.L_x_0:
[----:B------:R-:W-:-:S00]  /*02c0*/  BRA `(.L_x_0) ;  /* 0xfffffffc00fc7947 */ /* 0x000fc0000383ffff */
[----:B------:R-:W-:-:S00]  /*02d0*/  NOP ;  /* 0x0000000000007918 */ /* 0x000fc00000000000 */
        /* <DEDUP_REMOVED lines=10> */
.L_x_1:


//--------------------- .nv.shared.reserved.0     --------------------------
	.section	.nv.shared.reserved.0,"aw",@nobits
	.weak		__nv_reservedSMEM_offset_0_alias
	.size		__nv_reservedSMEM_offset_0_alias, 0, 64
	.other		__nv_reservedSMEM_offset_0_alias,@"STO_CUDA_RESERVED_SHARED STV_DEFAULT"
__nv_reservedSMEM_offset_0_alias:
	.zero		0
	.zero		64


//--------------------- .nv.constant0._Z10insert_gpuPPiS_ii --------------------------
	.section	.nv.constant0._Z10insert_gpuPPiS_ii,"a",@progbits
	.sectionflags	@""
	.align	4
.nv.constant0._Z10insert_gpuPPiS_ii:
	.zero		920


//--------------------- SYMBOLS --------------------------

	.type		.nv.reservedSmem.offset0,@object
	.size		.nv.reservedSmem.offset0,0x4
